	.headerflags	@"EF_CUDA_TEXMODE_UNIFIED EF_CUDA_64BIT_ADDRESS EF_CUDA_ACCELERATORS EF_CUDA_SM90 EF_CUDA_VIRTUAL_SM(EF_CUDA_SM90)"
	.elftype	@"ET_EXEC"


//--------------------- .nv.info                  --------------------------
	.section	.nv.info,"",@"SHT_CUDA_INFO"
	.align	4


	//----- nvinfo : EIATTR_REGCOUNT
	.align		4
        /*0000*/ 	.byte	0x04, 0x2f
        /*0002*/ 	.short	(.L_1 - .L_0)
	.align		4
.L_0:
        /*0004*/ 	.word	index@(triton_poi_fused_convolution_relu_threshold_backward_28)
        /*0008*/ 	.word	0x0000000c


	//----- nvinfo : EIATTR_MIN_STACK_SIZE
	.align		4
.L_1:
        /*000c*/ 	.byte	0x04, 0x12
        /*000e*/ 	.short	(.L_3 - .L_2)
	.align		4
.L_2:
        /*0010*/ 	.word	index@(triton_poi_fused_convolution_relu_threshold_backward_28)
        /*0014*/ 	.word	0x00000000


	//----- nvinfo : EIATTR_FRAME_SIZE
	.align		4
.L_3:
        /*0018*/ 	.byte	0x04, 0x11
        /*001a*/ 	.short	(.L_5 - .L_4)
	.align		4
.L_4:
        /*001c*/ 	.word	index@(triton_poi_fused_convolution_relu_threshold_backward_28)
        /*0020*/ 	.word	0x00000000


	//----- nvinfo : EIATTR_MIN_STACK_SIZE
	.align		4
.L_5:
        /*0024*/ 	.byte	0x04, 0x12
        /*0026*/ 	.short	(.L_7 - .L_6)
	.align		4
.L_6:
        /*0028*/ 	.word	index@(triton_poi_fused_convolution_relu_threshold_backward_28)
        /*002c*/ 	.word	0x00000000
.L_7:


//--------------------- .nv.info.triton_poi_fused_convolution_relu_threshold_backward_28 --------------------------
	.section	.nv.info.triton_poi_fused_convolution_relu_threshold_backward_28,"",@"SHT_CUDA_INFO"
	.sectionflags	@""
	.align	4


	//----- nvinfo : EIATTR_CUDA_API_VERSION
	.align		4
        /*0000*/ 	.byte	0x04, 0x37
        /*0002*/ 	.short	(.L_9 - .L_8)
.L_8:
        /*0004*/ 	.word	0x0000007c


	//----- nvinfo : EIATTR_KPARAM_INFO
	.align		4
.L_9:
        /*0008*/ 	.byte	0x04, 0x17
        /*000a*/ 	.short	(.L_11 - .L_10)
.L_10:
        /*000c*/ 	.word	0x00000000
        /*0010*/ 	.short	0x0003
        /*0012*/ 	.short	0x0018
        /*0014*/ 	.byte	0x00, 0xf0, 0x11, 0x00


	//----- nvinfo : EIATTR_KPARAM_INFO
	.align		4
.L_11:
        /*0018*/ 	.byte	0x04, 0x17
        /*001a*/ 	.short	(.L_13 - .L_12)
.L_12:
        /*001c*/ 	.word	0x00000000
        /*0020*/ 	.short	0x0002
        /*0022*/ 	.short	0x0010
        /*0024*/ 	.byte	0x00, 0xf4, 0x21, 0x00


	//----- nvinfo : EIATTR_KPARAM_INFO
	.align		4
.L_13:
        /*0028*/ 	.byte	0x04, 0x17
        /*002a*/ 	.short	(.L_15 - .L_14)
.L_14:
        /*002c*/ 	.word	0x00000000
        /*0030*/ 	.short	0x0001
        /*0032*/ 	.short	0x0008
        /*0034*/ 	.byte	0x00, 0xf4, 0x21, 0x00


	//----- nvinfo : EIATTR_KPARAM_INFO
	.align		4
.L_15:
        /*0038*/ 	.byte	0x04, 0x17
        /*003a*/ 	.short	(.L_17 - .L_16)
.L_16:
        /*003c*/ 	.word	0x00000000
        /*0040*/ 	.short	0x0000
        /*0042*/ 	.short	0x0000
        /*0044*/ 	.byte	0x00, 0xf4, 0x21, 0x00


	//----- nvinfo : EIATTR_SPARSE_MMA_MASK
	.align		4
.L_17:
        /*0048*/ 	.byte	0x03, 0x50
        /*004a*/ 	.short	0x0000


	//----- nvinfo : EIATTR_MAXREG_COUNT
	.align		4
        /*004c*/ 	.byte	0x03, 0x1b
        /*004e*/ 	.short	0x00ff


	//----- nvinfo : EIATTR_EXIT_INSTR_OFFSETS
	.align		4
        /*0050*/ 	.byte	0x04, 0x1c
        /*0052*/ 	.short	(.L_19 - .L_18)


	//   ....[0]....
.L_18:
        /*0054*/ 	.word	0x000001a0


	//----- nvinfo : EIATTR_REQNTID
	.align		4
.L_19:
        /*0058*/ 	.byte	0x04, 0x10
        /*005a*/ 	.short	(.L_21 - .L_20)
.L_20:
        /*005c*/ 	.word	0x00000080
        /*0060*/ 	.word	0x00000001
        /*0064*/ 	.word	0x00000001


	//----- nvinfo : EIATTR_CBANK_PARAM_SIZE
	.align		4
.L_21:
        /*0068*/ 	.byte	0x03, 0x19
        /*006a*/ 	.short	0x001c


	//----- nvinfo : EIATTR_PARAM_CBANK
	.align		4
        /*006c*/ 	.byte	0x04, 0x0a
        /*006e*/ 	.short	(.L_23 - .L_22)
	.align		4
.L_22:
        /*0070*/ 	.word	index@(.nv.constant0.triton_poi_fused_convolution_relu_threshold_backward_28)
        /*0074*/ 	.short	0x0210
        /*0076*/ 	.short	0x001c


	//----- nvinfo : EIATTR_SW_WAR
	.align		4
.L_23:
        /*0078*/ 	.byte	0x04, 0x36
        /*007a*/ 	.short	(.L_25 - .L_24)
.L_24:
        /*007c*/ 	.word	0x00000008
.L_25:


//--------------------- .nv.callgraph             --------------------------
	.section	.nv.callgraph,"",@"SHT_CUDA_CALLGRAPH"
	.align	4
	.sectionentsize	8
	.align		4
        /*0000*/ 	.word	0x00000000
	.align		4
        /*0004*/ 	.word	0xffffffff
	.align		4
        /*0008*/ 	.word	0x00000000
	.align		4
        /*000c*/ 	.word	0xfffffffe
	.align		4
        /*0010*/ 	.word	0x00000000
	.align		4
        /*0014*/ 	.word	0xfffffffd
	.align		4
        /*0018*/ 	.word	0x00000000
	.align		4
        /*001c*/ 	.word	0xfffffffc


//--------------------- .text.triton_poi_fused_convolution_relu_threshold_backward_28 --------------------------
	.section	.text.triton_poi_fused_convolution_relu_threshold_backward_28,"ax",@progbits
	.align	128
        .global         triton_poi_fused_convolution_relu_threshold_backward_28
        .type           triton_poi_fused_convolution_relu_threshold_backward_28,@function
        .size           triton_poi_fused_convolution_relu_threshold_backward_28,(.L_x_1 - triton_poi_fused_convolution_relu_threshold_backward_28)
        .other          triton_poi_fused_convolution_relu_threshold_backward_28,@"STO_CUDA_ENTRY STV_DEFAULT"
triton_poi_fused_convolution_relu_threshold_backward_28:
.text.triton_poi_fused_convolution_relu_threshold_backward_28:
[----:B------:R-:W-:Y:S01]  /*0000*/  LDC R1, c[0x0][0x28] ;  /* 0x00000a00ff017b82 */ /* 0x000fe20000000800 */
[----:B------:R-:W1:Y:S07]  /*0010*/  S2R R0, SR_TID.X ;  /* 0x0000000000007919 */ /* 0x000e6e0000002100 */
[----:B------:R-:W2:Y:S01]  /*0020*/  LDC.64 R2, c[0x0][0x210] ;  /* 0x00008400ff027b82 */ /* 0x000ea20000000a00 */
[----:B------:R-:W-:Y:S01]  /*0030*/  ULDC.64 UR4, c[0x0][0x208] ;  /* 0x0000820000047ab9 */ /* 0x000fe20000000a00 */
[----:B------:R-:W-:Y:S01]  /*0040*/  ULDC.64 UR6, c[0x0][0x220] ;  /* 0x0000880000067ab9 */ /* 0x000fe20000000a00 */
[----:B------:R-:W3:Y:S05]  /*0050*/  S2R R7, SR_CTAID.X ;  /* 0x0000000000077919 */ /* 0x000eea0000002500 */
[----:B------:R-:W4:Y:S01]  /*0060*/  LDC.64 R4, c[0x0][0x218] ;  /* 0x00008600ff047b82 */ /* 0x000f220000000a00 */
[----:B-1----:R-:W-:-:S02]  /*0070*/  LOP3.LUT R0, R0, 0x7f, RZ, 0xc0, !PT ;  /* 0x0000007f00007812 */ /* 0x002fc400078ec0ff */
[----:B---3--:R-:W-:-:S03]  /*0080*/  SHF.R.S32.HI R6, RZ, 0x18, R7 ;  /* 0x00000018ff067819 */ /* 0x008fc60000011407 */
[----:B------:R-:W-:Y:S01]  /*0090*/  IMAD R7, R7, 0x80, R0 ;  /* 0x0000008007077824 */ /* 0x000fe200078e0200 */
[----:B------:R-:W-:-:S03]  /*00a0*/  SGXT R0, R6, 0x1 ;  /* 0x000000010600781a */ /* 0x000fc60000000200 */
[----:B--2---:R-:W-:Y:S01]  /*00b0*/  IMAD.WIDE R2, R7, 0x4, R2 ;  /* 0x0000000407027825 */ /* 0x004fe200078e0202 */
[----:B------:R-:W-:-:S05]  /*00c0*/  LEA.HI R0, R0, R7, RZ, 0x7 ;  /* 0x0000000700007211 */ /* 0x000fca00078f38ff */
[----:B------:R-:W2:Y:S01]  /*00d0*/  LDG.E R2, desc[UR4][R2.64] ;  /* 0x0000000402027981 */ /* 0x000ea2000c1e1900 */
[----:B------:R-:W-:-:S05]  /*00e0*/  LOP3.LUT R0, R0, 0xffffff80, RZ, 0xc0, !PT ;  /* 0xffffff8000007812 */ /* 0x000fca00078ec0ff */
[----:B------:R-:W-:-:S04]  /*00f0*/  IMAD.IADD R9, R7, 0x1, -R0 ;  /* 0x0000000107097824 */ /* 0x000fc800078e0a00 */
[----:B----4-:R-:W-:-:S06]  /*0100*/  IMAD.WIDE R4, R9, 0x4, R4 ;  /* 0x0000000409047825 */ /* 0x010fcc00078e0204 */
[----:B------:R-:W2:Y:S01]  /*0110*/  LDG.E.EL R5, desc[UR4][R4.64] ;  /* 0x0000000404057981 */ /* 0x000ea2000c2e1900 */
[----:B------:R-:W-:-:S04]  /*0120*/  IADD3 R6, P1, R7, UR6, RZ ;  /* 0x0000000607067c10 */ /* 0x000fc8000ff3e0ff */
[----:B------:R-:W-:Y:S01]  /*0130*/  LEA.HI.X.SX32 R7, R7, UR7, 0x1, P1 ;  /* 0x0000000707077c11 */ /* 0x000fe200088f0eff */
[C---:B--2---:R-:W-:Y:S01]  /*0140*/  FADD R0, R2.reuse, R5 ;  /* 0x0000000502007221 */ /* 0x044fe20000000000 */
[----:B------:R-:W-:-:S04]  /*0150*/  FSETP.GEU.AND P0, PT, R2, -R5, PT ;  /* 0x800000050200720b */ /* 0x000fc80003f0e000 */
[----:B------:R-:W-:-:S04]  /*0160*/  FSEL R0, R0, RZ, P0 ;  /* 0x000000ff00007208 */ /* 0x000fc80000000000 */
[----:B------:R-:W-:-:S04]  /*0170*/  FSETP.GTU.AND P0, PT, R0, RZ, PT ;  /* 0x000000ff0000720b */ /* 0x000fc80003f0c000 */
[----:B------:R-:W-:-:S05]  /*0180*/  SEL R9, RZ, 0x1, P0 ;  /* 0x00000001ff097807 */ /* 0x000fca0000000000 */
[----:B------:R-:W-:Y:S01]  /*0190*/  STG.E.U8 desc[UR4][R6.64], R9 ;  /* 0x0000000906007986 */ /* 0x000fe2000c101104 */
[----:B------:R-:W-:Y:S05]  /*01a0*/  EXIT ;  /* 0x000000000000794d */ /* 0x000fea0003800000 */
.L_x_0:
[----:B------:R-:W-:-:S00]  /*01b0*/  BRA `(.L_x_0) ;  /* 0xfffffffc00fc7947 */ /* 0x000fc0000383ffff */
[----:B------:R-:W-:-:S00]  /*01c0*/  NOP ;  /* 0x0000000000007918 */ /* 0x000fc00000000000 */
        /* <DEDUP_REMOVED lines=11> */
.L_x_1:


//--------------------- .nv.constant0.triton_poi_fused_convolution_relu_threshold_backward_28 --------------------------
	.section	.nv.constant0.triton_poi_fused_convolution_relu_threshold_backward_28,"a",@progbits
	.sectionflags	@""
	.align	4
.nv.constant0.triton_poi_fused_convolution_relu_threshold_backward_28:
	.zero		556
